	.headerflags	@"EF_CUDA_TEXMODE_UNIFIED EF_CUDA_64BIT_ADDRESS EF_CUDA_ACCELERATORS EF_CUDA_SM90 EF_CUDA_VIRTUAL_SM(EF_CUDA_SM90)"
	.elftype	@"ET_EXEC"


//--------------------- .nv.info                  --------------------------
	.section	.nv.info,"",@"SHT_CUDA_INFO"
	.align	4


	//----- nvinfo : EIATTR_REGCOUNT
	.align		4
        /*0000*/ 	.byte	0x04, 0x2f
        /*0002*/ 	.short	(.L_3 - .L_2)
	.align		4
.L_2:
        /*0004*/ 	.word	index@(triton_poi_fused__native_batch_norm_legit_no_training_convolution_relu_4)
        /*0008*/ 	.word	0x00000016


	//----- nvinfo : EIATTR_MIN_STACK_SIZE
	.align		4
.L_3:
        /*000c*/ 	.byte	0x04, 0x12
        /*000e*/ 	.short	(.L_5 - .L_4)
	.align		4
.L_4:
        /*0010*/ 	.word	index@(triton_poi_fused__native_batch_norm_legit_no_training_convolution_relu_4)
        /*0014*/ 	.word	0x00000000


	//----- nvinfo : EIATTR_FRAME_SIZE
	.align		4
.L_5:
        /*0018*/ 	.byte	0x04, 0x11
        /*001a*/ 	.short	(.L_7 - .L_6)
	.align		4
.L_6:
        /*001c*/ 	.word	index@(triton_poi_fused__native_batch_norm_legit_no_training_convolution_relu_4)
        /*0020*/ 	.word	0x00000000


	//----- nvinfo : EIATTR_MIN_STACK_SIZE
	.align		4
.L_7:
        /*0024*/ 	.byte	0x04, 0x12
        /*0026*/ 	.short	(.L_9 - .L_8)
	.align		4
.L_8:
        /*0028*/ 	.word	index@(triton_poi_fused__native_batch_norm_legit_no_training_convolution_relu_4)
        /*002c*/ 	.word	0x00000000
.L_9:


//--------------------- .nv.info.triton_poi_fused__native_batch_norm_legit_no_training_convolution_relu_4 --------------------------
	.section	.nv.info.triton_poi_fused__native_batch_norm_legit_no_training_convolution_relu_4,"",@"SHT_CUDA_INFO"
	.sectionflags	@""
	.align	4


	//----- nvinfo : EIATTR_CUDA_API_VERSION
	.align		4
        /*0000*/ 	.byte	0x04, 0x37
        /*0002*/ 	.short	(.L_11 - .L_10)
.L_10:
        /*0004*/ 	.word	0x0000007c


	//----- nvinfo : EIATTR_KPARAM_INFO
	.align		4
.L_11:
        /*0008*/ 	.byte	0x04, 0x17
        /*000a*/ 	.short	(.L_13 - .L_12)
.L_12:
        /*000c*/ 	.word	0x00000000
        /*0010*/ 	.short	0x0007
        /*0012*/ 	.short	0x0038
        /*0014*/ 	.byte	0x00, 0xf0, 0x11, 0x00


	//----- nvinfo : EIATTR_KPARAM_INFO
	.align		4
.L_13:
        /*0018*/ 	.byte	0x04, 0x17
        /*001a*/ 	.short	(.L_15 - .L_14)
.L_14:
        /*001c*/ 	.word	0x00000000
        /*0020*/ 	.short	0x0006
        /*0022*/ 	.short	0x0030
        /*0024*/ 	.byte	0x00, 0xf4, 0x21, 0x00


	//----- nvinfo : EIATTR_KPARAM_INFO
	.align		4
.L_15:
        /*0028*/ 	.byte	0x04, 0x17
        /*002a*/ 	.short	(.L_17 - .L_16)
.L_16:
        /*002c*/ 	.word	0x00000000
        /*0030*/ 	.short	0x0005
        /*0032*/ 	.short	0x0028
        /*0034*/ 	.byte	0x00, 0xf4, 0x21, 0x00


	//----- nvinfo : EIATTR_KPARAM_INFO
	.align		4
.L_17:
        /*0038*/ 	.byte	0x04, 0x17
        /*003a*/ 	.short	(.L_19 - .L_18)
.L_18:
        /*003c*/ 	.word	0x00000000
        /*0040*/ 	.short	0x0004
        /*0042*/ 	.short	0x0020
        /*0044*/ 	.byte	0x00, 0xf4, 0x21, 0x00


	//----- nvinfo : EIATTR_KPARAM_INFO
	.align		4
.L_19:
        /*0048*/ 	.byte	0x04, 0x17
        /*004a*/ 	.short	(.L_21 - .L_20)
.L_20:
        /*004c*/ 	.word	0x00000000
        /*0050*/ 	.short	0x0003
        /*0052*/ 	.short	0x0018
        /*0054*/ 	.byte	0x00, 0xf4, 0x21, 0x00


	//----- nvinfo : EIATTR_KPARAM_INFO
	.align		4
.L_21:
        /*0058*/ 	.byte	0x04, 0x17
        /*005a*/ 	.short	(.L_23 - .L_22)
.L_22:
        /*005c*/ 	.word	0x00000000
        /*0060*/ 	.short	0x0002
        /*0062*/ 	.short	0x0010
        /*0064*/ 	.byte	0x00, 0xf4, 0x21, 0x00


	//----- nvinfo : EIATTR_KPARAM_INFO
	.align		4
.L_23:
        /*0068*/ 	.byte	0x04, 0x17
        /*006a*/ 	.short	(.L_25 - .L_24)
.L_24:
        /*006c*/ 	.word	0x00000000
        /*0070*/ 	.short	0x0001
        /*0072*/ 	.short	0x0008
        /*0074*/ 	.byte	0x00, 0xf4, 0x21, 0x00


	//----- nvinfo : EIATTR_KPARAM_INFO
	.align		4
.L_25:
        /*0078*/ 	.byte	0x04, 0x17
        /*007a*/ 	.short	(.L_27 - .L_26)
.L_26:
        /*007c*/ 	.word	0x00000000
        /*0080*/ 	.short	0x0000
        /*0082*/ 	.short	0x0000
        /*0084*/ 	.byte	0x00, 0xf4, 0x21, 0x00


	//----- nvinfo : EIATTR_SPARSE_MMA_MASK
	.align		4
.L_27:
        /*0088*/ 	.byte	0x03, 0x50
        /*008a*/ 	.short	0x0000


	//----- nvinfo : EIATTR_MAXREG_COUNT
	.align		4
        /*008c*/ 	.byte	0x03, 0x1b
        /*008e*/ 	.short	0x00ff


	//----- nvinfo : EIATTR_EXIT_INSTR_OFFSETS
	.align		4
        /*0090*/ 	.byte	0x04, 0x1c
        /*0092*/ 	.short	(.L_29 - .L_28)


	//   ....[0]....
.L_28:
        /*0094*/ 	.word	0x00000430


	//----- nvinfo : EIATTR_REQNTID
	.align		4
.L_29:
        /*0098*/ 	.byte	0x04, 0x10
        /*009a*/ 	.short	(.L_31 - .L_30)
.L_30:
        /*009c*/ 	.word	0x00000100
        /*00a0*/ 	.word	0x00000001
        /*00a4*/ 	.word	0x00000001


	//----- nvinfo : EIATTR_CBANK_PARAM_SIZE
	.align		4
.L_31:
        /*00a8*/ 	.byte	0x03, 0x19
        /*00aa*/ 	.short	0x003c


	//----- nvinfo : EIATTR_PARAM_CBANK
	.align		4
        /*00ac*/ 	.byte	0x04, 0x0a
        /*00ae*/ 	.short	(.L_33 - .L_32)
	.align		4
.L_32:
        /*00b0*/ 	.word	index@(.nv.constant0.triton_poi_fused__native_batch_norm_legit_no_training_convolution_relu_4)
        /*00b4*/ 	.short	0x0210
        /*00b6*/ 	.short	0x003c


	//----- nvinfo : EIATTR_SW_WAR
	.align		4
.L_33:
        /*00b8*/ 	.byte	0x04, 0x36
        /*00ba*/ 	.short	(.L_35 - .L_34)
.L_34:
        /*00bc*/ 	.word	0x00000008
.L_35:


//--------------------- .nv.callgraph             --------------------------
	.section	.nv.callgraph,"",@"SHT_CUDA_CALLGRAPH"
	.align	4
	.sectionentsize	8
	.align		4
        /*0000*/ 	.word	0x00000000
	.align		4
        /*0004*/ 	.word	0xffffffff
	.align		4
        /*0008*/ 	.word	0x00000000
	.align		4
        /*000c*/ 	.word	0xfffffffe
	.align		4
        /*0010*/ 	.word	0x00000000
	.align		4
        /*0014*/ 	.word	0xfffffffd
	.align		4
        /*0018*/ 	.word	0x00000000
	.align		4
        /*001c*/ 	.word	0xfffffffc


//--------------------- .nv.constant4             --------------------------
	.section	.nv.constant4,"a",@progbits
	.align	8
	.align		8
.nv.constant4:
        /*0000*/ 	.dword	_$_str
	.align		8
        /*0008*/ 	.dword	_$_str_$_2


//--------------------- .text.triton_poi_fused__native_batch_norm_legit_no_training_convolution_relu_4 --------------------------
	.section	.text.triton_poi_fused__native_batch_norm_legit_no_training_convolution_relu_4,"ax",@progbits
	.align	128
        .global         triton_poi_fused__native_batch_norm_legit_no_training_convolution_relu_4
        .type           triton_poi_fused__native_batch_norm_legit_no_training_convolution_relu_4,@function
        .size           triton_poi_fused__native_batch_norm_legit_no_training_convolution_relu_4,(.L_x_1 - triton_poi_fused__native_batch_norm_legit_no_training_convolution_relu_4)
        .other          triton_poi_fused__native_batch_norm_legit_no_training_convolution_relu_4,@"STO_CUDA_ENTRY STV_DEFAULT"
triton_poi_fused__native_batch_norm_legit_no_training_convolution_relu_4:
.text.triton_poi_fused__native_batch_norm_legit_no_training_convolution_relu_4:
[----:B------:R-:W-:Y:S01]  /*0000*/  LDC R1, c[0x0][0x28] ;  /* 0x00000a00ff017b82 */ /* 0x000fe20000000800 */
[----:B------:R-:W1:Y:S07]  /*0010*/  S2R R0, SR_TID.X ;  /* 0x0000000000007919 */ /* 0x000e6e0000002100 */
[----:B------:R-:W2:Y:S01]  /*0020*/  LDC.64 R6, c[0x0][0x228] ;  /* 0x00008a00ff067b82 */ /* 0x000ea20000000a00 */
[----:B------:R-:W-:Y:S01]  /*0030*/  ULDC.64 UR4, c[0x0][0x208] ;  /* 0x0000820000047ab9 */ /* 0x000fe20000000a00 */
[----:B------:R-:W3:Y:S06]  /*0040*/  S2R R5, SR_CTAID.X ;  /* 0x0000000000057919 */ /* 0x000eec0000002500 */
[----:B------:R-:W4:Y:S08]  /*0050*/  LDC.64 R12, c[0x0][0x218] ;  /* 0x00008600ff0c7b82 */ /* 0x000f300000000a00 */
[----:B------:R-:W5:Y:S08]  /*0060*/  LDC.64 R14, c[0x0][0x220] ;  /* 0x00008800ff0e7b82 */ /* 0x000f700000000a00 */
[----:B------:R-:W5:Y:S01]  /*0070*/  LDC.64 R10, c[0x0][0x238] ;  /* 0x00008e00ff0a7b82 */ /* 0x000f620000000a00 */
[----:B-1----:R-:W-:-:S07]  /*0080*/  SHF.L.U32 R0, R0, 0x1, RZ ;  /* 0x0000000100007819 */ /* 0x002fce00000006ff */
[----:B------:R-:W1:Y:S01]  /*0090*/  LDC.64 R16, c[0x0][0x230] ;  /* 0x00008c00ff107b82 */ /* 0x000e620000000a00 */
[----:B---3--:R-:W-:Y:S02]  /*00a0*/  SHF.R.S32.HI R3, RZ, 0x16, R5 ;  /* 0x00000016ff037819 */ /* 0x008fe40000011405 */
[----:B------:R-:W-:Y:S02]  /*00b0*/  LOP3.LUT R0, R0, 0x1fe, RZ, 0xc0, !PT ;  /* 0x000001fe00007812 */ /* 0x000fe400078ec0ff */
[----:B------:R-:W-:Y:S02]  /*00c0*/  SGXT R3, R3, 0x1 ;  /* 0x000000010303781a */ /* 0x000fe40000000200 */
[----:B------:R-:W-:-:S04]  /*00d0*/  LEA R0, R5, R0, 0x9 ;  /* 0x0000000005007211 */ /* 0x000fc800078e48ff */
[----:B------:R-:W-:-:S04]  /*00e0*/  LEA.HI R3, R3, R0, RZ, 0x6 ;  /* 0x0000000003037211 */ /* 0x000fc800078f30ff */
[----:B------:R-:W-:-:S04]  /*00f0*/  LOP3.LUT R3, R3, 0xffffffc0, RZ, 0xc0, !PT ;  /* 0xffffffc003037812 */ /* 0x000fc800078ec0ff */
[----:B------:R-:W-:Y:S02]  /*0100*/  IADD3 R8, R0, -R3, RZ ;  /* 0x8000000300087210 */ /* 0x000fe40007ffe0ff */
[----:B------:R-:W3:Y:S03]  /*0110*/  LDC.64 R2, c[0x0][0x210] ;  /* 0x00008400ff027b82 */ /* 0x000ee60000000a00 */
[----:B--2---:R-:W-:-:S06]  /*0120*/  IMAD.WIDE R6, R8, 0x4, R6 ;  /* 0x0000000408067825 */ /* 0x004fcc00078e0206 */
[----:B------:R-:W2:Y:S01]  /*0130*/  LDG.E.EL.64 R6, desc[UR4][R6.64] ;  /* 0x0000000406067981 */ /* 0x000ea2000c2e1b00 */
[----:B----4-:R-:W-:-:S04]  /*0140*/  IMAD.WIDE R12, R8, 0x4, R12 ;  /* 0x00000004080c7825 */ /* 0x010fc800078e020c */
[C---:B-----5:R-:W-:Y:S02]  /*0150*/  IMAD.WIDE R14, R8.reuse, 0x4, R14 ;  /* 0x00000004080e7825 */ /* 0x060fe400078e020e */
[----:B------:R-:W4:Y:S02]  /*0160*/  LDG.E.EL.64 R12, desc[UR4][R12.64] ;  /* 0x000000040c0c7981 */ /* 0x000f24000c2e1b00 */
[----:B0-----:R-:W-:Y:S02]  /*0170*/  IMAD.WIDE R10, R8, 0x4, R10 ;  /* 0x00000004080a7825 */ /* 0x001fe400078e020a */
[----:B------:R-:W5:Y:S02]  /*0180*/  LDG.E.EL.64 R14, desc[UR4][R14.64] ;  /* 0x000000040e0e7981 */ /* 0x000f64000c2e1b00 */
[----:B---3--:R-:W-:Y:S02]  /*0190*/  IMAD.WIDE R2, R0, 0x4, R2 ;  /* 0x0000000400027825 */ /* 0x008fe400078e0202 */
[----:B------:R-:W3:Y:S04]  /*01a0*/  LDG.E.EL.64 R10, desc[UR4][R10.64] ;  /* 0x000000040a0a7981 */ /* 0x000ee8000c2e1b00 */
[----:B------:R-:W4:Y:S01]  /*01b0*/  LDG.E.64 R4, desc[UR4][R2.64] ;  /* 0x0000000402047981 */ /* 0x000f22000c1e1b00 */
[----:B-1----:R-:W-:-:S05]  /*01c0*/  IMAD.WIDE R16, R8, 0x4, R16 ;  /* 0x0000000408107825 */ /* 0x002fca00078e0210 */
[----:B------:R0:W3:Y:S02]  /*01d0*/  LDG.E.EL.64 R8, desc[UR4][R16.64] ;  /* 0x0000000410087981 */ /* 0x0000e4000c2e1b00 */
[----:B0-----:R-:W-:Y:S01]  /*01e0*/  HFMA2.MMA R16, -RZ, RZ, 1.625, 0 ;  /* 0x3e800000ff107435 */ /* 0x001fe200000001ff */
[----:B--2---:R-:W-:Y:S01]  /*01f0*/  FADD R6, R6, 9.9999997473787516356e-06 ;  /* 0x3727c5ac06067421 */ /* 0x004fe20000000000 */
[----:B------:R-:W-:-:S03]  /*0200*/  FADD R7, R7, 9.9999997473787516356e-06 ;  /* 0x3727c5ac07077421 */ /* 0x000fc60000000000 */
[----:B------:R-:W0:Y:S08]  /*0210*/  MUFU.SQRT R18, R6 ;  /* 0x0000000600127308 */ /* 0x000e300000002000 */
[----:B------:R1:W2:Y:S01]  /*0220*/  MUFU.SQRT R19, R7 ;  /* 0x0000000700137308 */ /* 0x0002a20000002000 */
[C---:B0-----:R-:W-:Y:S02]  /*0230*/  FSETP.GT.AND P0, PT, R18.reuse, 8.50705917302346158658e+37, PT ;  /* 0x7e8000001200780b */ /* 0x041fe40003f04000 */
[----:B------:R-:W-:Y:S01]  /*0240*/  FSETP.GEU.AND P2, PT, R18, 1.175494350822287508e-38, PT ;  /* 0x008000001200780b */ /* 0x000fe20003f4e000 */
[----:B-1----:R-:W0:Y:S01]  /*0250*/  LDC.64 R6, c[0x0][0x240] ;  /* 0x00009000ff067b82 */ /* 0x002e220000000a00 */
[----:B--2---:R-:W-:-:S02]  /*0260*/  FSETP.GT.AND P1, PT, R19, 8.50705917302346158658e+37, PT ;  /* 0x7e8000001300780b */ /* 0x004fc40003f24000 */
[----:B------:R-:W-:-:S07]  /*0270*/  FSETP.GEU.AND P3, PT, R19, 1.175494350822287508e-38, PT ;  /* 0x008000001300780b */ /* 0x000fce0003f6e000 */
[----:B------:R-:W-:-:S04]  /*0280*/  @P0 FMUL R18, R18, 0.25 ;  /* 0x3e80000012120820 */ /* 0x000fc80000400000 */
[----:B------:R-:W-:Y:S01]  /*0290*/  @!P2 FMUL R18, R18, 16777216 ;  /* 0x4b8000001212a820 */ /* 0x000fe20000400000 */
[----:B------:R-:W-:-:S04]  /*02a0*/  @P1 FMUL R19, R19, 0.25 ;  /* 0x3e80000013131820 */ /* 0x000fc80000400000 */
[----:B------:R-:W-:Y:S01]  /*02b0*/  @!P3 FMUL R19, R19, 16777216 ;  /* 0x4b8000001313b820 */ /* 0x000fe20000400000 */
[----:B------:R-:W1:Y:S01]  /*02c0*/  MUFU.RCP R18, R18 ;  /* 0x0000001200127308 */ /* 0x000e620000001000 */
[----:B------:R-:W-:-:S07]  /*02d0*/  FSEL R17, R16, 1, P0 ;  /* 0x3f80000010117808 */ /* 0x000fce0000000000 */
[----:B------:R-:W2:Y:S01]  /*02e0*/  MUFU.RCP R19, R19 ;  /* 0x0000001300137308 */ /* 0x000ea20000001000 */
[----:B------:R-:W-:Y:S01]  /*02f0*/  FSEL R16, R16, 1, P1 ;  /* 0x3f80000010107808 */ /* 0x000fe20000800000 */
[----:B------:R-:W-:Y:S01]  /*0300*/  @!P2 FMUL R17, R17, 16777216 ;  /* 0x4b8000001111a820 */ /* 0x000fe20000400000 */
[----:B----4-:R-:W-:Y:S01]  /*0310*/  FADD R4, R4, R12 ;  /* 0x0000000c04047221 */ /* 0x010fe20000000000 */
[----:B------:R-:W-:Y:S02]  /*0320*/  FADD R5, R5, R13 ;  /* 0x0000000d05057221 */ /* 0x000fe40000000000 */
[----:B------:R-:W-:Y:S01]  /*0330*/  @!P3 FMUL R16, R16, 16777216 ;  /* 0x4b8000001010b820 */ /* 0x000fe20000400000 */
[----:B-1----:R-:W-:Y:S01]  /*0340*/  FMUL R17, R18, R17 ;  /* 0x0000001112117220 */ /* 0x002fe20000400000 */
[----:B-----5:R-:W-:Y:S01]  /*0350*/  FADD R14, -R14, R4 ;  /* 0x000000040e0e7221 */ /* 0x020fe20000000100 */
[----:B------:R-:W-:Y:S01]  /*0360*/  FADD R15, -R15, R5 ;  /* 0x000000050f0f7221 */ /* 0x000fe20000000100 */
[----:B--2---:R-:W-:-:S02]  /*0370*/  FMUL R16, R19, R16 ;  /* 0x0000001013107220 */ /* 0x004fc40000400000 */
[----:B------:R-:W-:Y:S02]  /*0380*/  FMUL R17, R14, R17 ;  /* 0x000000110e117220 */ /* 0x000fe40000400000 */
[----:B------:R-:W-:Y:S02]  /*0390*/  FMUL R16, R15, R16 ;  /* 0x000000100f107220 */ /* 0x000fe40000400000 */
[----:B---3--:R-:W-:Y:S02]  /*03a0*/  FFMA R8, R8, R17, R10 ;  /* 0x0000001108087223 */ /* 0x008fe4000000000a */
[----:B------:R-:W-:-:S03]  /*03b0*/  FFMA R9, R9, R16, R11 ;  /* 0x0000001009097223 */ /* 0x000fc6000000000b */
[----:B------:R-:W-:Y:S02]  /*03c0*/  FSETP.GEU.AND P0, PT, R8, RZ, PT ;  /* 0x000000ff0800720b */ /* 0x000fe40003f0e000 */
[C---:B------:R-:W-:Y:S01]  /*03d0*/  FSETP.GEU.AND P1, PT, R9.reuse, RZ, PT ;  /* 0x000000ff0900720b */ /* 0x040fe20003f2e000 */
[----:B0-----:R-:W-:Y:S01]  /*03e0*/  IMAD.WIDE R6, R0, 0x4, R6 ;  /* 0x0000000400067825 */ /* 0x001fe200078e0206 */
[----:B------:R-:W-:Y:S02]  /*03f0*/  FSEL R8, R8, RZ, P0 ;  /* 0x000000ff08087208 */ /* 0x000fe40000000000 */
[----:B------:R-:W-:Y:S01]  /*0400*/  FSEL R9, R9, RZ, P1 ;  /* 0x000000ff09097208 */ /* 0x000fe20000800000 */
[----:B------:R-:W-:Y:S04]  /*0410*/  STG.E.64 desc[UR4][R2.64], R4 ;  /* 0x0000000402007986 */ /* 0x000fe8000c101b04 */
[----:B------:R-:W-:Y:S01]  /*0420*/  STG.E.64 desc[UR4][R6.64], R8 ;  /* 0x0000000806007986 */ /* 0x000fe2000c101b04 */
[----:B------:R-:W-:Y:S05]  /*0430*/  EXIT ;  /* 0x000000000000794d */ /* 0x000fea0003800000 */
.L_x_0:
[----:B------:R-:W-:-:S00]  /*0440*/  BRA `(.L_x_0) ;  /* 0xfffffffc00fc7947 */ /* 0x000fc0000383ffff */
[----:B------:R-:W-:-:S00]  /*0450*/  NOP ;  /* 0x0000000000007918 */ /* 0x000fc00000000000 */
        /* <DEDUP_REMOVED lines=10> */
.L_x_1:


//--------------------- .nv.global.init           --------------------------
	.section	.nv.global.init,"aw",@progbits
.nv.global.init:
	.type		_$_str,@object
	.size		_$_str,(_$_str_$_2 - _$_str)
_$_str:
        /*0000*/ 	.byte	0x5f, 0x5f, 0x43, 0x55, 0x44, 0x41, 0x5f, 0x46, 0x54, 0x5a, 0x00
	.type		_$_str_$_2,@object
	.size		_$_str_$_2,(.L_1 - _$_str_$_2)
_$_str_$_2:
        /*000b*/ 	.byte	0x5f, 0x5f, 0x43, 0x55, 0x44, 0x41, 0x5f, 0x50, 0x52, 0x45, 0x43, 0x5f, 0x53, 0x51, 0x52, 0x54
        /*001b*/ 	.byte	0x00
.L_1:


//--------------------- .nv.constant0.triton_poi_fused__native_batch_norm_legit_no_training_convolution_relu_4 --------------------------
	.section	.nv.constant0.triton_poi_fused__native_batch_norm_legit_no_training_convolution_relu_4,"a",@progbits
	.sectionflags	@""
	.align	4
.nv.constant0.triton_poi_fused__native_batch_norm_legit_no_training_convolution_relu_4:
	.zero		588
